//
// Generated by NVIDIA NVVM Compiler
//
// Compiler Build ID: CL-36424714
// Cuda compilation tools, release 13.0, V13.0.88
// Based on NVVM 20.0.0
//

.version 9.0
.target sm_100
.address_size 64

	// .globl	_Z6addMatPi
.extern .func  (.param .b32 func_retval0) vprintf
(
	.param .b64 vprintf_param_0,
	.param .b64 vprintf_param_1
)
;
.global .align 1 .b8 $str[11] = {40, 37, 100, 44, 32, 37, 100, 41, 32, 10};

.visible .entry _Z6addMatPi(
	.param .u64 .ptr .align 1 _Z6addMatPi_param_0
)
{
	.local .align 8 .b8 	__local_depot0[8];
	.reg .b64 	%SP;
	.reg .b64 	%SPL;
	.reg .pred 	%p<4>;
	.reg .b32 	%r<16>;
	.reg .b64 	%rd<9>;

	mov.u64 	%SPL, __local_depot0;
	cvta.local.u64 	%SP, %SPL;
	ld.param.u64 	%rd1, [_Z6addMatPi_param_0];
	add.u64 	%rd2, %SP, 0;
	add.u64 	%rd3, %SPL, 0;
	mov.u32 	%r3, %tid.x;
	mov.u32 	%r4, %ntid.x;
	mov.u32 	%r5, %ctaid.x;
	mad.lo.s32 	%r1, %r4, %r5, %r3;
	mov.u32 	%r6, %tid.y;
	mov.u32 	%r7, %ntid.y;
	mov.u32 	%r8, %ctaid.y;
	mad.lo.s32 	%r9, %r7, %r8, %r6;
	st.local.v2.u32 	[%rd3], {%r1, %r9};
	mov.u64 	%rd4, $str;
	cvta.global.u64 	%rd5, %rd4;
	{ // callseq 0, 0
	.param .b64 param0;
	st.param.b64 	[param0], %rd5;
	.param .b64 param1;
	st.param.b64 	[param1], %rd2;
	.param .b32 retval0;
	call.uni (retval0), 
	vprintf, 
	(
	param0, 
	param1
	);
	ld.param.b32 	%r10, [retval0];
	} // callseq 0
	setp.gt.s32 	%p1, %r1, 3;
	setp.gt.u32 	%p2, %r9, 3;
	or.pred  	%p3, %p1, %p2;
	@%p3 bra 	$L__BB0_2;
	cvta.to.global.u64 	%rd6, %rd1;
	shl.b32 	%r12, %r1, 2;
	add.s32 	%r13, %r12, %r9;
	mul.wide.s32 	%rd7, %r13, 4;
	add.s64 	%rd8, %rd6, %rd7;
	ld.global.u32 	%r14, [%rd8];
	shl.b32 	%r15, %r14, 1;
	st.global.u32 	[%rd8], %r15;
$L__BB0_2:
	ret;

}


// ===== COMPILED SASS (sm_100) =====

	.target	sm_100

	.elftype	@"ET_EXEC"


//--------------------- .note.nv.tkinfo           --------------------------
	.section	.note.nv.tkinfo,"",@"SHT_NOTE"
	.sectionflags	@"SHF_NOTE_NV_TKINFO"
	.tkinfo
        /*0018*/ 	.word	0x00000002
        /*0030*/ 	.string	""
        /*0030*/ 	.string	"ptxas"
        /*0030*/ 	.string	"Cuda compilation tools, release 13.0, V13.0.88"
        /*0030*/ 	.string	"Build cuda_13.0.r13.0/compiler.36424714_0"
        /*0030*/ 	.string	"-arch sm_100 -m 64 "



//--------------------- .note.nv.cuinfo           --------------------------
	.section	.note.nv.cuinfo,"",@"SHT_NOTE"
	.sectionflags	@"SHF_NOTE_NV_CUINFO"
        /*0018*/ 	.short	0x0002
        /*001a*/ 	.short	0x0064
        /*001c*/ 	.short	0x0082
	.zero		2


//--------------------- .nv.info                  --------------------------
	.section	.nv.info,"",@"SHT_CUDA_INFO"
	.align	4


	//----- nvinfo : EIATTR_REGCOUNT
	.align		4
        /*0000*/ 	.byte	0x04, 0x2f
        /*0002*/ 	.short	(.L_2 - .L_1)
	.align		4
.L_1:
        /*0004*/ 	.word	index@(_Z6addMatPi)
        /*0008*/ 	.word	0x00000018


	//----- nvinfo : EIATTR_FRAME_SIZE
	.align		4
.L_2:
        /*000c*/ 	.byte	0x04, 0x11
        /*000e*/ 	.short	(.L_4 - .L_3)
	.align		4
.L_3:
        /*0010*/ 	.word	index@(_Z6addMatPi)
        /*0014*/ 	.word	0x00000008


	//----- nvinfo : EIATTR_MIN_STACK_SIZE
	.align		4
.L_4:
        /*0018*/ 	.byte	0x04, 0x12
        /*001a*/ 	.short	(.L_6 - .L_5)
	.align		4
.L_5:
        /*001c*/ 	.word	index@(_Z6addMatPi)
        /*0020*/ 	.word	0x00000008
.L_6:


//--------------------- .nv.compat                --------------------------
	.section	.nv.compat,"",@"SHT_CUDA_COMPAT_INFO"
	.align	4
        /*0000*/ 	.byte	0x02, 0x09, 0x00, 0x00, 0x02, 0x02, 0x01, 0x00, 0x02, 0x05, 0x05, 0x00, 0x03, 0x07, 0x01, 0x01
        /*0010*/ 	.byte	0x02, 0x03, 0x00, 0x00, 0x02, 0x06, 0x01, 0x00, 0x04, 0x0b, 0x08, 0x00, 0x09, 0x00, 0x00, 0x00
        /*0020*/ 	.byte	0x00, 0x00, 0x00, 0x00


//--------------------- .nv.info._Z6addMatPi      --------------------------
	.section	.nv.info._Z6addMatPi,"",@"SHT_CUDA_INFO"
	.sectionflags	@""
	.align	4


	//----- nvinfo : EIATTR_CUDA_API_VERSION
	.align		4
        /*0000*/ 	.byte	0x04, 0x37
        /*0002*/ 	.short	(.L_8 - .L_7)
.L_7:
        /*0004*/ 	.word	0x00000082


	//----- nvinfo : EIATTR_KPARAM_INFO
	.align		4
.L_8:
        /*0008*/ 	.byte	0x04, 0x17
        /*000a*/ 	.short	(.L_10 - .L_9)
.L_9:
        /*000c*/ 	.word	0x00000000
        /*0010*/ 	.short	0x0000
        /*0012*/ 	.short	0x0000
        /*0014*/ 	.byte	0x00, 0xf5, 0x21, 0x00


	//----- nvinfo : EIATTR_SPARSE_MMA_MASK
	.align		4
.L_10:
        /*0018*/ 	.byte	0x03, 0x50
        /*001a*/ 	.short	0x0000


	//----- nvinfo : EIATTR_MAXREG_COUNT
	.align		4
        /*001c*/ 	.byte	0x03, 0x1b
        /*001e*/ 	.short	0x00ff


	//----- nvinfo : EIATTR_EXTERNS
	.align		4
        /*0020*/ 	.byte	0x04, 0x0f
        /*0022*/ 	.short	(.L_12 - .L_11)


	//   ....[0]....
	.align		4
.L_11:
        /*0024*/ 	.word	index@(vprintf)


	//----- nvinfo : EIATTR_MERCURY_ISA_VERSION
	.align		4
.L_12:
        /*0028*/ 	.byte	0x03, 0x5f
        /*002a*/ 	.short	0x0101


	//----- nvinfo : EIATTR_VRC_CTA_INIT_COUNT
	.align		4
        /*002c*/ 	.byte	0x02, 0x4a
	.zero		1
	.zero		1


	//----- nvinfo : EIATTR_SYSCALL_OFFSETS
	.align		4
        /*0030*/ 	.byte	0x04, 0x46
        /*0032*/ 	.short	(.L_14 - .L_13)


	//   ....[0]....
.L_13:
        /*0034*/ 	.word	0x00000150


	//----- nvinfo : EIATTR_EXIT_INSTR_OFFSETS
	.align		4
.L_14:
        /*0038*/ 	.byte	0x04, 0x1c
        /*003a*/ 	.short	(.L_16 - .L_15)


	//   ....[0]....
.L_15:
        /*003c*/ 	.word	0x00000180


	//   ....[1]....
        /*0040*/ 	.word	0x00000200


	//----- nvinfo : EIATTR_CRS_STACK_SIZE
	.align		4
.L_16:
        /*0044*/ 	.byte	0x04, 0x1e
        /*0046*/ 	.short	(.L_18 - .L_17)
.L_17:
        /*0048*/ 	.word	0x00000000


	//----- nvinfo : EIATTR_CBANK_PARAM_SIZE
	.align		4
.L_18:
        /*004c*/ 	.byte	0x03, 0x19
        /*004e*/ 	.short	0x0008


	//----- nvinfo : EIATTR_PARAM_CBANK
	.align		4
        /*0050*/ 	.byte	0x04, 0x0a
        /*0052*/ 	.short	(.L_20 - .L_19)
	.align		4
.L_19:
        /*0054*/ 	.word	index@(.nv.constant0._Z6addMatPi)
        /*0058*/ 	.short	0x0380
        /*005a*/ 	.short	0x0008


	//----- nvinfo : EIATTR_SW_WAR
	.align		4
.L_20:
        /*005c*/ 	.byte	0x04, 0x36
        /*005e*/ 	.short	(.L_22 - .L_21)
.L_21:
        /*0060*/ 	.word	0x00000008
.L_22:


//--------------------- .nv.callgraph             --------------------------
	.section	.nv.callgraph,"",@"SHT_CUDA_CALLGRAPH"
	.align	4
	.sectionentsize	8
	.align		4
        /*0000*/ 	.word	0x00000000
	.align		4
        /*0004*/ 	.word	0xffffffff
	.align		4
        /*0008*/ 	.word	index@(_Z6addMatPi)
	.align		4
        /*000c*/ 	.word	index@(vprintf)
	.align		4
        /*0010*/ 	.word	0x00000000
	.align		4
        /*0014*/ 	.word	0xfffffffe
	.align		4
        /*0018*/ 	.word	0x00000000
	.align		4
        /*001c*/ 	.word	0xfffffffd
	.align		4
        /*0020*/ 	.word	0x00000000
	.align		4
        /*0024*/ 	.word	0xfffffffc


//--------------------- .nv.constant4             --------------------------
	.section	.nv.constant4,"a",@progbits
	.align	8
	.align		8
.nv.constant4:
        /*0000*/ 	.dword	vprintf
	.align		8
        /*0008*/ 	.dword	$str


//--------------------- .text._Z6addMatPi         --------------------------
	.section	.text._Z6addMatPi,"ax",@progbits
	.align	128
        .global         _Z6addMatPi
        .type           _Z6addMatPi,@function
        .size           _Z6addMatPi,(.L_x_2 - _Z6addMatPi)
        .other          _Z6addMatPi,@"STO_CUDA_ENTRY STV_DEFAULT"
_Z6addMatPi:
.text._Z6addMatPi:
[----:B------:R-:W0:Y:S01]  /*0000*/  LDC R1, c[0x0][0x37c] ;  /* 0x0000df00ff017b82 */ /* 0x000e220000000800 */
[----:B------:R-:W1:Y:S01]  /*0010*/  S2R R16, SR_TID.X ;  /* 0x0000000000107919 */ /* 0x000e620000002100 */
[----:B------:R-:W2:Y:S01]  /*0020*/  LDCU UR5, c[0x0][0x2fc] ;  /* 0x00005f80ff0577ac */ /* 0x000ea20008000800 */
[----:B0-----:R-:W-:Y:S01]  /*0030*/  VIADD R1, R1, 0xfffffff8 ;  /* 0xfffffff801017836 */ /* 0x001fe20000000000 */
[----:B------:R-:W1:Y:S01]  /*0040*/  S2R R3, SR_CTAID.X ;  /* 0x0000000000037919 */ /* 0x000e620000002500 */
[----:B------:R-:W1:Y:S01]  /*0050*/  LDCU UR4, c[0x0][0x360] ;  /* 0x00006c00ff0477ac */ /* 0x000e620008000800 */
[----:B------:R-:W0:Y:S01]  /*0060*/  S2R R17, SR_TID.Y ;  /* 0x0000000000117919 */ /* 0x000e220000002200 */
[----:B------:R-:W0:Y:S01]  /*0070*/  LDCU UR6, c[0x0][0x364] ;  /* 0x00006c80ff0677ac */ /* 0x000e220008000800 */
[----:B------:R-:W0:Y:S01]  /*0080*/  S2R R0, SR_CTAID.Y ;  /* 0x0000000000007919 */ /* 0x000e220000002600 */
[----:B-1----:R-:W-:Y:S01]  /*0090*/  IMAD R16, R3, UR4, R16 ;  /* 0x0000000403107c24 */ /* 0x002fe2000f8e0210 */
[----:B------:R-:W1:Y:S01]  /*00a0*/  LDCU UR4, c[0x0][0x2f8] ;  /* 0x00005f00ff0477ac */ /* 0x000e620008000800 */
[----:B0-----:R-:W-:Y:S01]  /*00b0*/  IMAD R17, R0, UR6, R17 ;  /* 0x0000000600117c24 */ /* 0x001fe2000f8e0211 */
[----:B------:R-:W-:Y:S01]  /*00c0*/  MOV R0, 0x0 ;  /* 0x0000000000007802 */ /* 0x000fe20000000f00 */
[----:B------:R-:W0:Y:S03]  /*00d0*/  LDCU.64 UR6, c[0x4][0x8] ;  /* 0x01000100ff0677ac */ /* 0x000e260008000a00 */
[----:B------:R3:W4:Y:S01]  /*00e0*/  LDC.64 R2, c[0x4][R0] ;  /* 0x0100000000027b82 */ /* 0x0007220000000a00 */
[----:B------:R3:W-:Y:S01]  /*00f0*/  STL.64 [R1], R16 ;  /* 0x0000001001007387 */ /* 0x0007e20000100a00 */
[----:B-1----:R-:W-:-:S05]  /*0100*/  IADD3 R6, P0, PT, R1, UR4, RZ ;  /* 0x0000000401067c10 */ /* 0x002fca000ff1e0ff */
[----:B--2---:R-:W-:Y:S02]  /*0110*/  IMAD.X R7, RZ, RZ, UR5, P0 ;  /* 0x00000005ff077e24 */ /* 0x004fe400080e06ff */
[----:B0-----:R-:W-:Y:S01]  /*0120*/  IMAD.U32 R4, RZ, RZ, UR6 ;  /* 0x00000006ff047e24 */ /* 0x001fe2000f8e00ff */
[----:B---3--:R-:W-:-:S07]  /*0130*/  MOV R5, UR7 ;  /* 0x0000000700057c02 */ /* 0x008fce0008000f00 */
[----:B------:R-:W-:-:S07]  /*0140*/  LEPC R20, `(.L_x_0) ;  /* 0x000000001014794e */ /* 0x000fce0000000000 */
[----:B----4-:R-:W-:Y:S05]  /*0150*/  CALL.ABS.NOINC R2 ;  /* 0x0000000002007343 */ /* 0x010fea0003c00000 */
.L_x_0:
[----:B------:R-:W-:-:S04]  /*0160*/  ISETP.GT.U32.AND P0, PT, R17, 0x3, PT ;  /* 0x000000031100780c */ /* 0x000fc80003f04070 */
[----:B------:R-:W-:-:S13]  /*0170*/  ISETP.GT.OR P0, PT, R16, 0x3, P0 ;  /* 0x000000031000780c */ /* 0x000fda0000704670 */
[----:B------:R-:W-:Y:S05]  /*0180*/  @P0 EXIT ;  /* 0x000000000000094d */ /* 0x000fea0003800000 */
[----:B------:R-:W0:Y:S01]  /*0190*/  LDC.64 R2, c[0x0][0x380] ;  /* 0x0000e000ff027b82 */ /* 0x000e220000000a00 */
[----:B------:R-:W1:Y:S01]  /*01a0*/  LDCU.64 UR4, c[0x0][0x358] ;  /* 0x00006b00ff0477ac */ /* 0x000e620008000a00 */
[----:B------:R-:W-:-:S05]  /*01b0*/  LEA R17, R16, R17, 0x2 ;  /* 0x0000001110117211 */ /* 0x000fca00078e10ff */
[----:B0-----:R-:W-:-:S05]  /*01c0*/  IMAD.WIDE R2, R17, 0x4, R2 ;  /* 0x0000000411027825 */ /* 0x001fca00078e0202 */
[----:B-1----:R-:W2:Y:S02]  /*01d0*/  LDG.E R0, desc[UR4][R2.64] ;  /* 0x0000000402007981 */ /* 0x002ea4000c1e1900 */
[----:B--2---:R-:W-:-:S05]  /*01e0*/  IMAD.SHL.U32 R5, R0, 0x2, RZ ;  /* 0x0000000200057824 */ /* 0x004fca00078e00ff */
[----:B------:R-:W-:Y:S01]  /*01f0*/  STG.E desc[UR4][R2.64], R5 ;  /* 0x0000000502007986 */ /* 0x000fe2000c101904 */
[----:B------:R-:W-:Y:S05]  /*0200*/  EXIT ;  /* 0x000000000000794d */ /* 0x000fea0003800000 */
.L_x_1:
[----:B------:R-:W-:-:S00]  /*0210*/  BRA `(.L_x_1) ;  /* 0xfffffffc00fc7947 */ /* 0x000fc0000383ffff */
[----:B------:R-:W-:-:S00]  /*0220*/  NOP ;  /* 0x0000000000007918 */ /* 0x000fc00000000000 */
        /* <DEDUP_REMOVED lines=13> */
.L_x_2:


//--------------------- .nv.global.init           --------------------------
	.section	.nv.global.init,"aw",@progbits
.nv.global.init:
	.type		$str,@object
	.size		$str,(.L_0 - $str)
$str:
        /*0000*/ 	.byte	0x28, 0x25, 0x64, 0x2c, 0x20, 0x25, 0x64, 0x29, 0x20, 0x0a, 0x00
.L_0:


//--------------------- .nv.shared.reserved.0     --------------------------
	.section	.nv.shared.reserved.0,"aw",@nobits
	.weak		__nv_reservedSMEM_offset_0_alias
	.size		__nv_reservedSMEM_offset_0_alias, 0, 64
	.other		__nv_reservedSMEM_offset_0_alias,@"STO_CUDA_RESERVED_SHARED STV_DEFAULT"
__nv_reservedSMEM_offset_0_alias:
	.zero		0
	.zero		64


//--------------------- .nv.constant0._Z6addMatPi --------------------------
	.section	.nv.constant0._Z6addMatPi,"a",@progbits
	.sectionflags	@""
	.align	4
.nv.constant0._Z6addMatPi:
	.zero		904


//--------------------- SYMBOLS --------------------------

	.type		.nv.reservedSmem.offset0,@object
	.size		.nv.reservedSmem.offset0,0x4
	.type		vprintf,@function
